//
// Generated by NVIDIA NVVM Compiler
//
// Compiler Build ID: CL-36424714
// Cuda compilation tools, release 13.0, V13.0.88
// Based on NVVM 20.0.0
//

.version 9.0
.target sm_100
.address_size 64

	// .globl	_Z7getMultPiS_S_i

.visible .entry _Z7getMultPiS_S_i(
	.param .u64 .ptr .align 1 _Z7getMultPiS_S_i_param_0,
	.param .u64 .ptr .align 1 _Z7getMultPiS_S_i_param_1,
	.param .u64 .ptr .align 1 _Z7getMultPiS_S_i_param_2,
	.param .u32 _Z7getMultPiS_S_i_param_3
)
{
	.reg .pred 	%p<10>;
	.reg .b32 	%r<141>;
	.reg .b64 	%rd<54>;

	ld.param.u64 	%rd7, [_Z7getMultPiS_S_i_param_0];
	ld.param.u64 	%rd8, [_Z7getMultPiS_S_i_param_1];
	ld.param.u64 	%rd6, [_Z7getMultPiS_S_i_param_2];
	ld.param.u32 	%r55, [_Z7getMultPiS_S_i_param_3];
	cvta.to.global.u64 	%rd1, %rd8;
	cvta.to.global.u64 	%rd2, %rd7;
	mov.u32 	%r56, %ctaid.x;
	mov.u32 	%r57, %ntid.x;
	mov.u32 	%r58, %tid.x;
	mad.lo.s32 	%r1, %r56, %r57, %r58;
	mov.u32 	%r2, %ctaid.y;
	mov.u32 	%r3, %ntid.y;
	mul.lo.s32 	%r4, %r2, %r3;
	mov.u32 	%r5, %tid.y;
	add.s32 	%r6, %r4, %r5;
	max.s32 	%r59, %r6, %r1;
	setp.ge.s32 	%p1, %r59, %r55;
	@%p1 bra 	$L__BB0_13;
	mul.lo.s32 	%r7, %r55, %r1;
	and.b32  	%r8, %r55, 7;
	setp.lt.u32 	%p2, %r55, 8;
	mov.b32 	%r135, 0;
	mov.u32 	%r140, %r135;
	@%p2 bra 	$L__BB0_4;
	and.b32  	%r135, %r55, 2147483640;
	neg.s32 	%r129, %r135;
	add.s32 	%r63, %r5, %r55;
	add.s32 	%r128, %r63, %r4;
	shl.b32 	%r12, %r55, 3;
	shl.b32 	%r64, %r55, 1;
	add.s32 	%r127, %r6, %r64;
	mad.lo.s32 	%r126, %r55, 3, %r6;
	shl.b32 	%r65, %r55, 2;
	add.s32 	%r125, %r6, %r65;
	mad.lo.s32 	%r124, %r55, 5, %r6;
	mad.lo.s32 	%r123, %r55, 6, %r6;
	mad.lo.s32 	%r122, %r55, 7, %r6;
	mul.wide.u32 	%rd9, %r3, %r2;
	cvt.u64.u32 	%rd10, %r5;
	add.s64 	%rd11, %rd9, %rd10;
	shl.b64 	%rd12, %rd11, 2;
	add.s64 	%rd53, %rd1, %rd12;
	mov.b32 	%r140, 0;
	mul.wide.u32 	%rd29, %r12, 4;
	mov.u32 	%r121, %r7;
$L__BB0_3:
	.pragma "nounroll";
	mul.wide.s32 	%rd13, %r121, 4;
	add.s64 	%rd14, %rd2, %rd13;
	ld.global.u32 	%r66, [%rd14];
	ld.global.u32 	%r67, [%rd53];
	mad.lo.s32 	%r68, %r67, %r66, %r140;
	ld.global.u32 	%r69, [%rd14+4];
	mul.wide.u32 	%rd15, %r128, 4;
	add.s64 	%rd16, %rd1, %rd15;
	ld.global.u32 	%r70, [%rd16];
	mad.lo.s32 	%r71, %r70, %r69, %r68;
	ld.global.u32 	%r72, [%rd14+8];
	mul.wide.u32 	%rd17, %r127, 4;
	add.s64 	%rd18, %rd1, %rd17;
	ld.global.u32 	%r73, [%rd18];
	mad.lo.s32 	%r74, %r73, %r72, %r71;
	ld.global.u32 	%r75, [%rd14+12];
	mul.wide.u32 	%rd19, %r126, 4;
	add.s64 	%rd20, %rd1, %rd19;
	ld.global.u32 	%r76, [%rd20];
	mad.lo.s32 	%r77, %r76, %r75, %r74;
	ld.global.u32 	%r78, [%rd14+16];
	mul.wide.u32 	%rd21, %r125, 4;
	add.s64 	%rd22, %rd1, %rd21;
	ld.global.u32 	%r79, [%rd22];
	mad.lo.s32 	%r80, %r79, %r78, %r77;
	ld.global.u32 	%r81, [%rd14+20];
	mul.wide.u32 	%rd23, %r124, 4;
	add.s64 	%rd24, %rd1, %rd23;
	ld.global.u32 	%r82, [%rd24];
	mad.lo.s32 	%r83, %r82, %r81, %r80;
	ld.global.u32 	%r84, [%rd14+24];
	mul.wide.u32 	%rd25, %r123, 4;
	add.s64 	%rd26, %rd1, %rd25;
	ld.global.u32 	%r85, [%rd26];
	mad.lo.s32 	%r86, %r85, %r84, %r83;
	ld.global.u32 	%r87, [%rd14+28];
	mul.wide.u32 	%rd27, %r122, 4;
	add.s64 	%rd28, %rd1, %rd27;
	ld.global.u32 	%r88, [%rd28];
	mad.lo.s32 	%r140, %r88, %r87, %r86;
	add.s32 	%r129, %r129, 8;
	add.s32 	%r128, %r128, %r12;
	add.s32 	%r127, %r127, %r12;
	add.s32 	%r126, %r126, %r12;
	add.s32 	%r125, %r125, %r12;
	add.s32 	%r124, %r124, %r12;
	add.s32 	%r123, %r123, %r12;
	add.s32 	%r122, %r122, %r12;
	add.s64 	%rd53, %rd53, %rd29;
	add.s32 	%r121, %r121, 8;
	setp.ne.s32 	%p3, %r129, 0;
	@%p3 bra 	$L__BB0_3;
$L__BB0_4:
	setp.eq.s32 	%p4, %r8, 0;
	@%p4 bra 	$L__BB0_12;
	and.b32  	%r42, %r55, 3;
	setp.lt.u32 	%p5, %r8, 4;
	@%p5 bra 	$L__BB0_7;
	add.s32 	%r90, %r135, %r7;
	mul.wide.s32 	%rd30, %r90, 4;
	add.s64 	%rd31, %rd2, %rd30;
	ld.global.u32 	%r91, [%rd31];
	mad.lo.s32 	%r92, %r135, %r55, %r6;
	mul.wide.u32 	%rd32, %r92, 4;
	add.s64 	%rd33, %rd1, %rd32;
	ld.global.u32 	%r93, [%rd33];
	mad.lo.s32 	%r94, %r93, %r91, %r140;
	ld.global.u32 	%r95, [%rd31+4];
	add.s32 	%r96, %r92, %r55;
	mul.wide.u32 	%rd34, %r96, 4;
	add.s64 	%rd35, %rd1, %rd34;
	ld.global.u32 	%r97, [%rd35];
	mad.lo.s32 	%r98, %r97, %r95, %r94;
	ld.global.u32 	%r99, [%rd31+8];
	add.s32 	%r100, %r96, %r55;
	mul.wide.u32 	%rd36, %r100, 4;
	add.s64 	%rd37, %rd1, %rd36;
	ld.global.u32 	%r101, [%rd37];
	mad.lo.s32 	%r102, %r101, %r99, %r98;
	ld.global.u32 	%r103, [%rd31+12];
	add.s32 	%r104, %r100, %r55;
	mul.wide.u32 	%rd38, %r104, 4;
	add.s64 	%rd39, %rd1, %rd38;
	ld.global.u32 	%r105, [%rd39];
	mad.lo.s32 	%r140, %r105, %r103, %r102;
	add.s32 	%r135, %r135, 4;
$L__BB0_7:
	setp.eq.s32 	%p6, %r42, 0;
	@%p6 bra 	$L__BB0_12;
	setp.eq.s32 	%p7, %r42, 1;
	@%p7 bra 	$L__BB0_10;
	add.s32 	%r107, %r135, %r7;
	mul.wide.s32 	%rd40, %r107, 4;
	add.s64 	%rd41, %rd2, %rd40;
	ld.global.u32 	%r108, [%rd41];
	mad.lo.s32 	%r109, %r135, %r55, %r6;
	mul.wide.u32 	%rd42, %r109, 4;
	add.s64 	%rd43, %rd1, %rd42;
	ld.global.u32 	%r110, [%rd43];
	mad.lo.s32 	%r111, %r110, %r108, %r140;
	ld.global.u32 	%r112, [%rd41+4];
	add.s32 	%r113, %r109, %r55;
	mul.wide.u32 	%rd44, %r113, 4;
	add.s64 	%rd45, %rd1, %rd44;
	ld.global.u32 	%r114, [%rd45];
	mad.lo.s32 	%r140, %r114, %r112, %r111;
	add.s32 	%r135, %r135, 2;
$L__BB0_10:
	and.b32  	%r115, %r55, 1;
	setp.eq.b32 	%p8, %r115, 1;
	not.pred 	%p9, %p8;
	@%p9 bra 	$L__BB0_12;
	add.s32 	%r116, %r135, %r7;
	mul.wide.s32 	%rd46, %r116, 4;
	add.s64 	%rd47, %rd2, %rd46;
	ld.global.u32 	%r117, [%rd47];
	mad.lo.s32 	%r118, %r135, %r55, %r6;
	mul.wide.u32 	%rd48, %r118, 4;
	add.s64 	%rd49, %rd1, %rd48;
	ld.global.u32 	%r119, [%rd49];
	mad.lo.s32 	%r140, %r119, %r117, %r140;
$L__BB0_12:
	add.s32 	%r120, %r7, %r6;
	cvta.to.global.u64 	%rd50, %rd6;
	mul.wide.s32 	%rd51, %r120, 4;
	add.s64 	%rd52, %rd50, %rd51;
	st.global.u32 	[%rd52], %r140;
$L__BB0_13:
	ret;

}


// ===== COMPILED SASS (sm_100) =====

	.target	sm_100

	.elftype	@"ET_EXEC"


//--------------------- .note.nv.tkinfo           --------------------------
	.section	.note.nv.tkinfo,"",@"SHT_NOTE"
	.sectionflags	@"SHF_NOTE_NV_TKINFO"
	.tkinfo
        /*0018*/ 	.word	0x00000002
        /*0030*/ 	.string	""
        /*0030*/ 	.string	"ptxas"
        /*0030*/ 	.string	"Cuda compilation tools, release 13.0, V13.0.88"
        /*0030*/ 	.string	"Build cuda_13.0.r13.0/compiler.36424714_0"
        /*0030*/ 	.string	"-arch sm_100 -m 64 "



//--------------------- .note.nv.cuinfo           --------------------------
	.section	.note.nv.cuinfo,"",@"SHT_NOTE"
	.sectionflags	@"SHF_NOTE_NV_CUINFO"
        /*0018*/ 	.short	0x0002
        /*001a*/ 	.short	0x0064
        /*001c*/ 	.short	0x0082
	.zero		2


//--------------------- .nv.info                  --------------------------
	.section	.nv.info,"",@"SHT_CUDA_INFO"
	.align	4


	//----- nvinfo : EIATTR_REGCOUNT
	.align		4
        /*0000*/ 	.byte	0x04, 0x2f
        /*0002*/ 	.short	(.L_1 - .L_0)
	.align		4
.L_0:
        /*0004*/ 	.word	index@(_Z7getMultPiS_S_i)
        /*0008*/ 	.word	0x00000020


	//----- nvinfo : EIATTR_FRAME_SIZE
	.align		4
.L_1:
        /*000c*/ 	.byte	0x04, 0x11
        /*000e*/ 	.short	(.L_3 - .L_2)
	.align		4
.L_2:
        /*0010*/ 	.word	index@(_Z7getMultPiS_S_i)
        /*0014*/ 	.word	0x00000000


	//----- nvinfo : EIATTR_MIN_STACK_SIZE
	.align		4
.L_3:
        /*0018*/ 	.byte	0x04, 0x12
        /*001a*/ 	.short	(.L_5 - .L_4)
	.align		4
.L_4:
        /*001c*/ 	.word	index@(_Z7getMultPiS_S_i)
        /*0020*/ 	.word	0x00000000
.L_5:


//--------------------- .nv.compat                --------------------------
	.section	.nv.compat,"",@"SHT_CUDA_COMPAT_INFO"
	.align	4
        /*0000*/ 	.byte	0x02, 0x09, 0x00, 0x00, 0x02, 0x02, 0x01, 0x00, 0x02, 0x05, 0x05, 0x00, 0x03, 0x07, 0x01, 0x01
        /*0010*/ 	.byte	0x02, 0x03, 0x00, 0x00, 0x02, 0x06, 0x01, 0x00, 0x04, 0x0b, 0x08, 0x00, 0x09, 0x00, 0x00, 0x00
        /*0020*/ 	.byte	0x00, 0x00, 0x00, 0x00


//--------------------- .nv.info._Z7getMultPiS_S_i --------------------------
	.section	.nv.info._Z7getMultPiS_S_i,"",@"SHT_CUDA_INFO"
	.sectionflags	@""
	.align	4


	//----- nvinfo : EIATTR_CUDA_API_VERSION
	.align		4
        /*0000*/ 	.byte	0x04, 0x37
        /*0002*/ 	.short	(.L_7 - .L_6)
.L_6:
        /*0004*/ 	.word	0x00000082


	//----- nvinfo : EIATTR_KPARAM_INFO
	.align		4
.L_7:
        /*0008*/ 	.byte	0x04, 0x17
        /*000a*/ 	.short	(.L_9 - .L_8)
.L_8:
        /*000c*/ 	.word	0x00000000
        /*0010*/ 	.short	0x0003
        /*0012*/ 	.short	0x0018
        /*0014*/ 	.byte	0x00, 0xf0, 0x11, 0x00


	//----- nvinfo : EIATTR_KPARAM_INFO
	.align		4
.L_9:
        /*0018*/ 	.byte	0x04, 0x17
        /*001a*/ 	.short	(.L_11 - .L_10)
.L_10:
        /*001c*/ 	.word	0x00000000
        /*0020*/ 	.short	0x0002
        /*0022*/ 	.short	0x0010
        /*0024*/ 	.byte	0x00, 0xf5, 0x21, 0x00


	//----- nvinfo : EIATTR_KPARAM_INFO
	.align		4
.L_11:
        /*0028*/ 	.byte	0x04, 0x17
        /*002a*/ 	.short	(.L_13 - .L_12)
.L_12:
        /*002c*/ 	.word	0x00000000
        /*0030*/ 	.short	0x0001
        /*0032*/ 	.short	0x0008
        /*0034*/ 	.byte	0x00, 0xf5, 0x21, 0x00


	//----- nvinfo : EIATTR_KPARAM_INFO
	.align		4
.L_13:
        /*0038*/ 	.byte	0x04, 0x17
        /*003a*/ 	.short	(.L_15 - .L_14)
.L_14:
        /*003c*/ 	.word	0x00000000
        /*0040*/ 	.short	0x0000
        /*0042*/ 	.short	0x0000
        /*0044*/ 	.byte	0x00, 0xf5, 0x21, 0x00


	//----- nvinfo : EIATTR_SPARSE_MMA_MASK
	.align		4
.L_15:
        /*0048*/ 	.byte	0x03, 0x50
        /*004a*/ 	.short	0x0000


	//----- nvinfo : EIATTR_MAXREG_COUNT
	.align		4
        /*004c*/ 	.byte	0x03, 0x1b
        /*004e*/ 	.short	0x00ff


	//----- nvinfo : EIATTR_MERCURY_ISA_VERSION
	.align		4
        /*0050*/ 	.byte	0x03, 0x5f
        /*0052*/ 	.short	0x0101


	//----- nvinfo : EIATTR_VRC_CTA_INIT_COUNT
	.align		4
        /*0054*/ 	.byte	0x02, 0x4a
	.zero		1
	.zero		1


	//----- nvinfo : EIATTR_EXIT_INSTR_OFFSETS
	.align		4
        /*0058*/ 	.byte	0x04, 0x1c
        /*005a*/ 	.short	(.L_17 - .L_16)


	//   ....[0]....
.L_16:
        /*005c*/ 	.word	0x000000d0


	//   ....[1]....
        /*0060*/ 	.word	0x00000930


	//----- nvinfo : EIATTR_CBANK_PARAM_SIZE
	.align		4
.L_17:
        /*0064*/ 	.byte	0x03, 0x19
        /*0066*/ 	.short	0x001c


	//----- nvinfo : EIATTR_PARAM_CBANK
	.align		4
        /*0068*/ 	.byte	0x04, 0x0a
        /*006a*/ 	.short	(.L_19 - .L_18)
	.align		4
.L_18:
        /*006c*/ 	.word	index@(.nv.constant0._Z7getMultPiS_S_i)
        /*0070*/ 	.short	0x0380
        /*0072*/ 	.short	0x001c


	//----- nvinfo : EIATTR_SW_WAR
	.align		4
.L_19:
        /*0074*/ 	.byte	0x04, 0x36
        /*0076*/ 	.short	(.L_21 - .L_20)
.L_20:
        /*0078*/ 	.word	0x00000008
.L_21:


//--------------------- .nv.callgraph             --------------------------
	.section	.nv.callgraph,"",@"SHT_CUDA_CALLGRAPH"
	.align	4
	.sectionentsize	8
	.align		4
        /*0000*/ 	.word	0x00000000
	.align		4
        /*0004*/ 	.word	0xffffffff
	.align		4
        /*0008*/ 	.word	0x00000000
	.align		4
        /*000c*/ 	.word	0xfffffffe
	.align		4
        /*0010*/ 	.word	0x00000000
	.align		4
        /*0014*/ 	.word	0xfffffffd
	.align		4
        /*0018*/ 	.word	0x00000000
	.align		4
        /*001c*/ 	.word	0xfffffffc


//--------------------- .text._Z7getMultPiS_S_i   --------------------------
	.section	.text._Z7getMultPiS_S_i,"ax",@progbits
	.align	128
        .global         _Z7getMultPiS_S_i
        .type           _Z7getMultPiS_S_i,@function
        .size           _Z7getMultPiS_S_i,(.L_x_5 - _Z7getMultPiS_S_i)
        .other          _Z7getMultPiS_S_i,@"STO_CUDA_ENTRY STV_DEFAULT"
_Z7getMultPiS_S_i:
.text._Z7getMultPiS_S_i:
[----:B------:R-:W-:Y:S01]  /*0000*/  LDC R1, c[0x0][0x37c] ;  /* 0x0000df00ff017b82 */ /* 0x000fe20000000800 */
[----:B------:R-:W0:Y:S07]  /*0010*/  S2R R3, SR_TID.X ;  /* 0x0000000000037919 */ /* 0x000e2e0000002100 */
[----:B------:R-:W0:Y:S01]  /*0020*/  LDC R4, c[0x0][0x360] ;  /* 0x0000d800ff047b82 */ /* 0x000e220000000800 */
[----:B------:R-:W1:Y:S07]  /*0030*/  S2R R6, SR_TID.Y ;  /* 0x0000000000067919 */ /* 0x000e6e0000002200 */
[----:B------:R-:W2:Y:S08]  /*0040*/  S2UR UR5, SR_CTAID.Y ;  /* 0x00000000000579c3 */ /* 0x000eb00000002600 */
[----:B------:R-:W2:Y:S08]  /*0050*/  LDC R9, c[0x0][0x364] ;  /* 0x0000d900ff097b82 */ /* 0x000eb00000000800 */
[----:B------:R-:W0:Y:S08]  /*0060*/  S2UR UR4, SR_CTAID.X ;  /* 0x00000000000479c3 */ /* 0x000e300000002500 */
[----:B------:R-:W3:Y:S01]  /*0070*/  LDC R0, c[0x0][0x398] ;  /* 0x0000e600ff007b82 */ /* 0x000ee20000000800 */
[----:B--2---:R-:W-:-:S02]  /*0080*/  IMAD R29, R9, UR5, RZ ;  /* 0x00000005091d7c24 */ /* 0x004fc4000f8e02ff */
[----:B0-----:R-:W-:-:S03]  /*0090*/  IMAD R4, R4, UR4, R3 ;  /* 0x0000000404047c24 */ /* 0x001fc6000f8e0203 */
[----:B-1----:R-:W-:-:S04]  /*00a0*/  IADD3 R3, PT, PT, R29, R6, RZ ;  /* 0x000000061d037210 */ /* 0x002fc80007ffe0ff */
[----:B------:R-:W-:-:S04]  /*00b0*/  VIMNMX R5, PT, PT, R4, R3, !PT ;  /* 0x0000000304057248 */ /* 0x000fc80007fe0100 */
[----:B---3--:R-:W-:-:S13]  /*00c0*/  ISETP.GE.AND P0, PT, R5, R0, PT ;  /* 0x000000000500720c */ /* 0x008fda0003f06270 */
[----:B------:R-:W-:Y:S05]  /*00d0*/  @P0 EXIT ;  /* 0x000000000000094d */ /* 0x000fea0003800000 */
[C---:B------:R-:W-:Y:S01]  /*00e0*/  ISETP.GE.U32.AND P1, PT, R0.reuse, 0x8, PT ;  /* 0x000000080000780c */ /* 0x040fe20003f26070 */
[----:B------:R-:W0:Y:S01]  /*00f0*/  LDCU.64 UR6, c[0x0][0x358] ;  /* 0x00006b00ff0677ac */ /* 0x000e220008000a00 */
[----:B------:R-:W-:Y:S01]  /*0100*/  LOP3.LUT R2, R0, 0x7, RZ, 0xc0, !PT ;  /* 0x0000000700027812 */ /* 0x000fe200078ec0ff */
[----:B------:R-:W-:Y:S02]  /*0110*/  HFMA2 R5, -RZ, RZ, 0, 0 ;  /* 0x00000000ff057431 */ /* 0x000fe400000001ff */
[----:B------:R-:W-:Y:S01]  /*0120*/  IMAD R4, R4, R0, RZ ;  /* 0x0000000004047224 */ /* 0x000fe200078e02ff */
[----:B------:R-:W-:Y:S02]  /*0130*/  MOV R28, RZ ;  /* 0x000000ff001c7202 */ /* 0x000fe40000000f00 */
[----:B------:R-:W-:-:S05]  /*0140*/  ISETP.NE.AND P0, PT, R2, RZ, PT ;  /* 0x000000ff0200720c */ /* 0x000fca0003f05270 */
[----:B------:R-:W-:Y:S08]  /*0150*/  @!P1 BRA `(.L_x_0) ;  /* 0x0000000000fc9947 */ /* 0x000ff00003800000 */
[----:B------:R-:W1:Y:S01]  /*0160*/  LDCU.64 UR8, c[0x0][0x388] ;  /* 0x00007100ff0877ac */ /* 0x000e620008000a00 */
[----:B------:R-:W-:Y:S01]  /*0170*/  MOV R7, RZ ;  /* 0x000000ff00077202 */ /* 0x000fe20000000f00 */
[C-C-:B------:R-:W-:Y:S01]  /*0180*/  IMAD R23, R0.reuse, 0x5, R3.reuse ;  /* 0x0000000500177824 */ /* 0x140fe200078e0203 */
[C---:B------:R-:W-:Y:S01]  /*0190*/  LOP3.LUT R5, R0.reuse, 0x7ffffff8, RZ, 0xc0, !PT ;  /* 0x7ffffff800057812 */ /* 0x040fe200078ec0ff */
[C---:B------:R-:W-:Y:S01]  /*01a0*/  IMAD R25, R0.reuse, 0x6, R3 ;  /* 0x0000000600197824 */ /* 0x040fe200078e0203 */
[--C-:B------:R-:W-:Y:S01]  /*01b0*/  IADD3 R29, PT, PT, R29, R0, R6.reuse ;  /* 0x000000001d1d7210 */ /* 0x100fe20007ffe006 */
[----:B------:R-:W-:Y:S01]  /*01c0*/  IMAD.WIDE.U32 R8, R9, UR5, R6 ;  /* 0x0000000509087c25 */ /* 0x000fe2000f8e0006 */
[C---:B------:R-:W-:Y:S02]  /*01d0*/  SHF.L.U32 R10, R0.reuse, 0x3, RZ ;  /* 0x00000003000a7819 */ /* 0x040fe400000006ff */
[CC--:B------:R-:W-:Y:S01]  /*01e0*/  LEA R7, R0.reuse, R3.reuse, 0x1 ;  /* 0x0000000300077211 */ /* 0x0c0fe200078e08ff */
[C---:B------:R-:W-:Y:S01]  /*01f0*/  IMAD R27, R0.reuse, 0x7, R3 ;  /* 0x00000007001b7824 */ /* 0x040fe200078e0203 */
[----:B------:R-:W-:-:S02]  /*0200*/  LEA R11, R0, R3, 0x2 ;  /* 0x00000003000b7211 */ /* 0x000fc400078e10ff */
[----:B------:R-:W-:Y:S02]  /*0210*/  MOV R28, RZ ;  /* 0x000000ff001c7202 */ /* 0x000fe40000000f00 */
[----:B------:R-:W-:Y:S02]  /*0220*/  MOV R6, R4 ;  /* 0x0000000400067202 */ /* 0x000fe40000000f00 */
[----:B-1----:R-:W-:-:S04]  /*0230*/  LEA R14, P1, R8, UR8, 0x2 ;  /* 0x00000008080e7c11 */ /* 0x002fc8000f8210ff */
[----:B------:R-:W-:Y:S01]  /*0240*/  LEA.HI.X R15, R8, UR9, R9, 0x2, P1 ;  /* 0x00000009080f7c11 */ /* 0x000fe200088f1409 */
[----:B------:R-:W-:Y:S01]  /*0250*/  IMAD R9, R0, 0x3, R3 ;  /* 0x0000000300097824 */ /* 0x000fe200078e0203 */
[----:B------:R-:W-:-:S07]  /*0260*/  IADD3 R8, PT, PT, -R5, RZ, RZ ;  /* 0x000000ff05087210 */ /* 0x000fce0007ffe1ff */
.L_x_1:
[----:B------:R-:W1:Y:S01]  /*0270*/  LDC.64 R12, c[0x0][0x380] ;  /* 0x0000e000ff0c7b82 */ /* 0x000e620000000a00 */
[----:B0-----:R-:W2:Y:S07]  /*0280*/  LDG.E R18, desc[UR6][R14.64] ;  /* 0x000000060e127981 */ /* 0x001eae000c1e1900 */
[----:B------:R-:W0:Y:S01]  /*0290*/  LDC.64 R16, c[0x0][0x388] ;  /* 0x0000e200ff107b82 */ /* 0x000e220000000a00 */
[----:B-1----:R-:W-:-:S05]  /*02a0*/  IMAD.WIDE R12, R6, 0x4, R12 ;  /* 0x00000004060c7825 */ /* 0x002fca00078e020c */
[----:B------:R-:W2:Y:S01]  /*02b0*/  LDG.E R19, desc[UR6][R12.64] ;  /* 0x000000060c137981 */ /* 0x000ea2000c1e1900 */
[----:B0-----:R-:W-:-:S03]  /*02c0*/  IMAD.WIDE.U32 R20, R29, 0x4, R16 ;  /* 0x000000041d147825 */ /* 0x001fc600078e0010 */
[----:B------:R-:W3:Y:S04]  /*02d0*/  LDG.E R22, desc[UR6][R12.64+0x4] ;  /* 0x000004060c167981 */ /* 0x000ee8000c1e1900 */
[----:B------:R-:W4:Y:S04]  /*02e0*/  LDG.E R24, desc[UR6][R12.64+0x8] ;  /* 0x000008060c187981 */ /* 0x000f28000c1e1900 */
[----:B------:R-:W3:Y:S01]  /*02f0*/  LDG.E R21, desc[UR6][R20.64] ;  /* 0x0000000614157981 */ /* 0x000ee2000c1e1900 */
[----:B--2---:R-:W-:Y:S02]  /*0300*/  IMAD R28, R19, R18, R28 ;  /* 0x00000012131c7224 */ /* 0x004fe400078e021c */
[----:B------:R-:W-:-:S06]  /*0310*/  IMAD.WIDE.U32 R18, R7, 0x4, R16 ;  /* 0x0000000407127825 */ /* 0x000fcc00078e0010 */
[----:B------:R-:W4:Y:S01]  /*0320*/  LDG.E R19, desc[UR6][R18.64] ;  /* 0x0000000612137981 */ /* 0x000f22000c1e1900 */
[----:B---3--:R-:W-:Y:S02]  /*0330*/  IMAD R22, R22, R21, R28 ;  /* 0x0000001516167224 */ /* 0x008fe400078e021c */
[----:B------:R-:W-:Y:S01]  /*0340*/  IMAD.WIDE.U32 R20, R9, 0x4, R16 ;  /* 0x0000000409147825 */ /* 0x000fe200078e0010 */
[----:B------:R-:W2:Y:S04]  /*0350*/  LDG.E R28, desc[UR6][R12.64+0x10] ;  /* 0x000010060c1c7981 */ /* 0x000ea8000c1e1900 */
[----:B------:R0:W3:Y:S01]  /*0360*/  LDG.E R26, desc[UR6][R20.64] ;  /* 0x00000006141a7981 */ /* 0x0000e2000c1e1900 */
[----:B----4-:R-:W-:Y:S02]  /*0370*/  IMAD R22, R24, R19, R22 ;  /* 0x0000001318167224 */ /* 0x010fe400078e0216 */
[--C-:B------:R-:W-:Y:S01]  /*0380*/  IMAD.WIDE.U32 R18, R11, 0x4, R16.reuse ;  /* 0x000000040b127825 */ /* 0x100fe200078e0010 */
[----:B------:R-:W3:Y:S05]  /*0390*/  LDG.E R24, desc[UR6][R12.64+0xc] ;  /* 0x00000c060c187981 */ /* 0x000eea000c1e1900 */
[----:B------:R-:W2:Y:S01]  /*03a0*/  LDG.E R19, desc[UR6][R18.64] ;  /* 0x0000000612137981 */ /* 0x000ea2000c1e1900 */
[----:B0-----:R-:W-:-:S06]  /*03b0*/  IMAD.WIDE.U32 R20, R25, 0x4, R16 ;  /* 0x0000000419147825 */ /* 0x001fcc00078e0010 */
[----:B------:R-:W4:Y:S01]  /*03c0*/  LDG.E R21, desc[UR6][R20.64] ;  /* 0x0000000614157981 */ /* 0x000f22000c1e1900 */
[----:B---3--:R-:W-:-:S03]  /*03d0*/  IMAD R22, R24, R26, R22 ;  /* 0x0000001a18167224 */ /* 0x008fc600078e0216 */
[----:B------:R-:W3:Y:S01]  /*03e0*/  LDG.E R26, desc[UR6][R12.64+0x14] ;  /* 0x000014060c1a7981 */ /* 0x000ee2000c1e1900 */
[----:B--2---:R-:W-:-:S03]  /*03f0*/  IMAD R22, R28, R19, R22 ;  /* 0x000000131c167224 */ /* 0x004fc600078e0216 */
[----:B------:R-:W4:Y:S01]  /*0400*/  LDG.E R24, desc[UR6][R12.64+0x18] ;  /* 0x000018060c187981 */ /* 0x000f22000c1e1900 */
[----:B------:R-:W-:-:S03]  /*0410*/  IMAD.WIDE.U32 R18, R23, 0x4, R16 ;  /* 0x0000000417127825 */ /* 0x000fc600078e0010 */
[----:B------:R-:W2:Y:S01]  /*0420*/  LDG.E R28, desc[UR6][R12.64+0x1c] ;  /* 0x00001c060c1c7981 */ /* 0x000ea2000c1e1900 */
[----:B------:R-:W-:-:S03]  /*0430*/  IMAD.WIDE.U32 R16, R27, 0x4, R16 ;  /* 0x000000041b107825 */ /* 0x000fc600078e0010 */
[----:B------:R-:W3:Y:S04]  /*0440*/  LDG.E R19, desc[UR6][R18.64] ;  /* 0x0000000612137981 */ /* 0x000ee8000c1e1900 */
[----:B------:R-:W2:Y:S01]  /*0450*/  LDG.E R17, desc[UR6][R16.64] ;  /* 0x0000000610117981 */ /* 0x000ea2000c1e1900 */
[----:B------:R-:W-:-:S04]  /*0460*/  IADD3 R8, PT, PT, R8, 0x8, RZ ;  /* 0x0000000808087810 */ /* 0x000fc80007ffe0ff */
[----:B------:R-:W-:Y:S01]  /*0470*/  ISETP.NE.AND P1, PT, R8, RZ, PT ;  /* 0x000000ff0800720c */ /* 0x000fe20003f25270 */
[----:B------:R-:W-:Y:S01]  /*0480*/  IMAD.WIDE.U32 R14, R10, 0x4, R14 ;  /* 0x000000040a0e7825 */ /* 0x000fe200078e000e */
[----:B------:R-:W-:Y:S02]  /*0490*/  IADD3 R6, PT, PT, R6, 0x8, RZ ;  /* 0x0000000806067810 */ /* 0x000fe40007ffe0ff */
[C---:B------:R-:W-:Y:S02]  /*04a0*/  IADD3 R29, PT, PT, R10.reuse, R29, RZ ;  /* 0x0000001d0a1d7210 */ /* 0x040fe40007ffe0ff */
[C---:B------:R-:W-:Y:S02]  /*04b0*/  IADD3 R7, PT, PT, R10.reuse, R7, RZ ;  /* 0x000000070a077210 */ /* 0x040fe40007ffe0ff */
[C---:B------:R-:W-:Y:S02]  /*04c0*/  IADD3 R9, PT, PT, R10.reuse, R9, RZ ;  /* 0x000000090a097210 */ /* 0x040fe40007ffe0ff */
[----:B------:R-:W-:-:S02]  /*04d0*/  IADD3 R11, PT, PT, R10, R11, RZ ;  /* 0x0000000b0a0b7210 */ /* 0x000fc40007ffe0ff */
[C---:B------:R-:W-:Y:S02]  /*04e0*/  IADD3 R23, PT, PT, R10.reuse, R23, RZ ;  /* 0x000000170a177210 */ /* 0x040fe40007ffe0ff */
[C---:B------:R-:W-:Y:S02]  /*04f0*/  IADD3 R25, PT, PT, R10.reuse, R25, RZ ;  /* 0x000000190a197210 */ /* 0x040fe40007ffe0ff */
[----:B------:R-:W-:Y:S01]  /*0500*/  IADD3 R27, PT, PT, R10, R27, RZ ;  /* 0x0000001b0a1b7210 */ /* 0x000fe20007ffe0ff */
[----:B---3--:R-:W-:-:S04]  /*0510*/  IMAD R22, R26, R19, R22 ;  /* 0x000000131a167224 */ /* 0x008fc800078e0216 */
[----:B----4-:R-:W-:-:S04]  /*0520*/  IMAD R22, R24, R21, R22 ;  /* 0x0000001518167224 */ /* 0x010fc800078e0216 */
[----:B--2---:R-:W-:Y:S01]  /*0530*/  IMAD R28, R28, R17, R22 ;  /* 0x000000111c1c7224 */ /* 0x004fe200078e0216 */
[----:B------:R-:W-:Y:S06]  /*0540*/  @P1 BRA `(.L_x_1) ;  /* 0xfffffffc00481947 */ /* 0x000fec000383ffff */
.L_x_0:
[----:B------:R-:W-:Y:S05]  /*0550*/  @!P0 BRA `(.L_x_2) ;  /* 0x0000000000e48947 */ /* 0x000fea0003800000 */
[----:B------:R-:W-:Y:S02]  /*0560*/  ISETP.GE.U32.AND P0, PT, R2, 0x4, PT ;  /* 0x000000040200780c */ /* 0x000fe40003f06070 */
[----:B------:R-:W-:-:S04]  /*0570*/  LOP3.LUT R16, R0, 0x3, RZ, 0xc0, !PT ;  /* 0x0000000300107812 */ /* 0x000fc800078ec0ff */
[----:B------:R-:W-:-:S07]  /*0580*/  ISETP.NE.AND P1, PT, R16, RZ, PT ;  /* 0x000000ff1000720c */ /* 0x000fce0003f25270 */
[----:B------:R-:W-:Y:S06]  /*0590*/  @!P0 BRA `(.L_x_3) ;  /* 0x0000000000648947 */ /* 0x000fec0003800000 */
[----:B------:R-:W1:Y:S01]  /*05a0*/  LDC.64 R6, c[0x0][0x388] ;  /* 0x0000e200ff067b82 */ /* 0x000e620000000a00 */
[----:B------:R-:W-:Y:S01]  /*05b0*/  IMAD R15, R5, R0, R3 ;  /* 0x00000000050f7224 */ /* 0x000fe200078e0203 */
[----:B------:R-:W-:-:S04]  /*05c0*/  IADD3 R11, PT, PT, R4, R5, RZ ;  /* 0x00000005040b7210 */ /* 0x000fc80007ffe0ff */
[-C--:B------:R-:W-:Y:S02]  /*05d0*/  IADD3 R13, PT, PT, R15, R0.reuse, RZ ;  /* 0x000000000f0d7210 */ /* 0x080fe40007ffe0ff */
[----:B------:R-:W2:Y:S02]  /*05e0*/  LDC.64 R8, c[0x0][0x380] ;  /* 0x0000e000ff087b82 */ /* 0x000ea40000000a00 */
[----:B------:R-:W-:-:S04]  /*05f0*/  IADD3 R19, PT, PT, R13, R0, RZ ;  /* 0x000000000d137210 */ /* 0x000fc80007ffe0ff */
[----:B------:R-:W-:Y:S01]  /*0600*/  IADD3 R21, PT, PT, R19, R0, RZ ;  /* 0x0000000013157210 */ /* 0x000fe20007ffe0ff */
[----:B-1----:R-:W-:-:S04]  /*0610*/  IMAD.WIDE.U32 R14, R15, 0x4, R6 ;  /* 0x000000040f0e7825 */ /* 0x002fc800078e0006 */
[----:B------:R-:W-:Y:S02]  /*0620*/  IMAD.WIDE.U32 R12, R13, 0x4, R6 ;  /* 0x000000040d0c7825 */ /* 0x000fe400078e0006 */
[----:B0-----:R-:W3:Y:S02]  /*0630*/  LDG.E R14, desc[UR6][R14.64] ;  /* 0x000000060e0e7981 */ /* 0x001ee4000c1e1900 */
[----:B--2---:R-:W-:Y:S02]  /*0640*/  IMAD.WIDE R8, R11, 0x4, R8 ;  /* 0x000000040b087825 */ /* 0x004fe400078e0208 */
[----:B------:R-:W2:Y:S02]  /*0650*/  LDG.E R12, desc[UR6][R12.64] ;  /* 0x000000060c0c7981 */ /* 0x000ea4000c1e1900 */
[--C-:B------:R-:W-:Y:S02]  /*0660*/  IMAD.WIDE.U32 R10, R19, 0x4, R6.reuse ;  /* 0x00000004130a7825 */ /* 0x100fe400078e0006 */
[----:B------:R-:W3:Y:S02]  /*0670*/  LDG.E R17, desc[UR6][R8.64] ;  /* 0x0000000608117981 */ /* 0x000ee4000c1e1900 */
[----:B------:R-:W-:-:S02]  /*0680*/  IMAD.WIDE.U32 R6, R21, 0x4, R6 ;  /* 0x0000000415067825 */ /* 0x000fc400078e0006 */
[----:B------:R-:W2:Y:S04]  /*0690*/  LDG.E R19, desc[UR6][R8.64+0x4] ;  /* 0x0000040608137981 */ /* 0x000ea8000c1e1900 */
[----:B------:R-:W4:Y:S04]  /*06a0*/  LDG.E R10, desc[UR6][R10.64] ;  /* 0x000000060a0a7981 */ /* 0x000f28000c1e1900 */
[----:B------:R-:W4:Y:S04]  /*06b0*/  LDG.E R21, desc[UR6][R8.64+0x8] ;  /* 0x0000080608157981 */ /* 0x000f28000c1e1900 */
[----:B------:R-:W5:Y:S04]  /*06c0*/  LDG.E R23, desc[UR6][R8.64+0xc] ;  /* 0x00000c0608177981 */ /* 0x000f68000c1e1900 */
[----:B------:R-:W5:Y:S01]  /*06d0*/  LDG.E R6, desc[UR6][R6.64] ;  /* 0x0000000606067981 */ /* 0x000f62000c1e1900 */
[----:B------:R-:W-:Y:S01]  /*06e0*/  IADD3 R5, PT, PT, R5, 0x4, RZ ;  /* 0x0000000405057810 */ /* 0x000fe20007ffe0ff */
[----:B---3--:R-:W-:-:S04]  /*06f0*/  IMAD R14, R17, R14, R28 ;  /* 0x0000000e110e7224 */ /* 0x008fc800078e021c */
[----:B--2---:R-:W-:-:S04]  /*0700*/  IMAD R14, R19, R12, R14 ;  /* 0x0000000c130e7224 */ /* 0x004fc800078e020e */
[----:B----4-:R-:W-:-:S04]  /*0710*/  IMAD R14, R21, R10, R14 ;  /* 0x0000000a150e7224 */ /* 0x010fc800078e020e */
[----:B-----5:R-:W-:-:S07]  /*0720*/  IMAD R28, R23, R6, R14 ;  /* 0x00000006171c7224 */ /* 0x020fce00078e020e */
.L_x_3:
[----:B------:R-:W-:Y:S05]  /*0730*/  @!P1 BRA `(.L_x_2) ;  /* 0x00000000006c9947 */ /* 0x000fea0003800000 */
[----:B------:R-:W1:Y:S01]  /*0740*/  LDC.64 R14, c[0x0][0x388] ;  /* 0x0000e200ff0e7b82 */ /* 0x000e620000000a00 */
[----:B------:R-:W-:Y:S02]  /*0750*/  ISETP.NE.AND P0, PT, R16, 0x1, PT ;  /* 0x000000011000780c */ /* 0x000fe40003f05270 */
[----:B------:R-:W-:-:S04]  /*0760*/  LOP3.LUT R2, R0, 0x1, RZ, 0xc0, !PT ;  /* 0x0000000100027812 */ /* 0x000fc800078ec0ff */
[----:B------:R-:W-:Y:S01]  /*0770*/  ISETP.NE.U32.AND P1, PT, R2, 0x1, PT ;  /* 0x000000010200780c */ /* 0x000fe20003f25070 */
[----:B------:R-:W2:Y:S06]  /*0780*/  LDC.64 R6, c[0x0][0x380] ;  /* 0x0000e000ff067b82 */ /* 0x000eac0000000a00 */
[C---:B------:R-:W-:Y:S01]  /*0790*/  @P0 IMAD R13, R5.reuse, R0, R3 ;  /* 0x00000000050d0224 */ /* 0x040fe200078e0203 */
[----:B------:R-:W-:Y:S01]  /*07a0*/  @P0 IADD3 R17, PT, PT, R4, R5, RZ ;  /* 0x0000000504110210 */ /* 0x000fe20007ffe0ff */
[----:B------:R-:W3:Y:S01]  /*07b0*/  LDC.64 R10, c[0x0][0x380] ;  /* 0x0000e000ff0a7b82 */ /* 0x000ee20000000a00 */
[----:B------:R-:W-:-:S02]  /*07c0*/  @P0 IADD3 R5, PT, PT, R5, 0x2, RZ ;  /* 0x0000000205050810 */ /* 0x000fc40007ffe0ff */
[----:B------:R-:W-:-:S05]  /*07d0*/  @P0 IADD3 R19, PT, PT, R13, R0, RZ ;  /* 0x000000000d130210 */ /* 0x000fca0007ffe0ff */
[----:B------:R-:W4:Y:S01]  /*07e0*/  LDC.64 R8, c[0x0][0x388] ;  /* 0x0000e200ff087b82 */ /* 0x000f220000000a00 */
[----:B-1----:R-:W-:-:S04]  /*07f0*/  @P0 IMAD.WIDE.U32 R12, R13, 0x4, R14 ;  /* 0x000000040d0c0825 */ /* 0x002fc800078e000e */
[----:B------:R-:W-:Y:S02]  /*0800*/  @P0 IMAD.WIDE.U32 R14, R19, 0x4, R14 ;  /* 0x00000004130e0825 */ /* 0x000fe400078e000e */
[----:B0-----:R-:W5:Y:S02]  /*0810*/  @P0 LDG.E R12, desc[UR6][R12.64] ;  /* 0x000000060c0c0981 */ /* 0x001f64000c1e1900 */
[----:B--2---:R-:W-:Y:S01]  /*0820*/  @P0 IMAD.WIDE R6, R17, 0x4, R6 ;  /* 0x0000000411060825 */ /* 0x004fe200078e0206 */
[----:B------:R-:W-:Y:S01]  /*0830*/  @!P1 IADD3 R17, PT, PT, R4, R5, RZ ;  /* 0x0000000504119210 */ /* 0x000fe20007ffe0ff */
[----:B------:R-:W2:Y:S02]  /*0840*/  @P0 LDG.E R14, desc[UR6][R14.64] ;  /* 0x000000060e0e0981 */ /* 0x000ea4000c1e1900 */
[----:B------:R-:W-:Y:S02]  /*0850*/  @!P1 IMAD R5, R5, R0, R3 ;  /* 0x0000000005059224 */ /* 0x000fe400078e0203 */
[----:B------:R-:W5:Y:S01]  /*0860*/  @P0 LDG.E R19, desc[UR6][R6.64] ;  /* 0x0000000606130981 */ /* 0x000f62000c1e1900 */
[----:B---3--:R-:W-:-:S03]  /*0870*/  @!P1 IMAD.WIDE R10, R17, 0x4, R10 ;  /* 0x00000004110a9825 */ /* 0x008fc600078e020a */
[----:B------:R-:W2:Y:S04]  /*0880*/  @P0 LDG.E R0, desc[UR6][R6.64+0x4] ;  /* 0x0000040606000981 */ /* 0x000ea8000c1e1900 */
[----:B------:R-:W3:Y:S01]  /*0890*/  @!P1 LDG.E R11, desc[UR6][R10.64] ;  /* 0x000000060a0b9981 */ /* 0x000ee2000c1e1900 */
[----:B----4-:R-:W-:-:S06]  /*08a0*/  @!P1 IMAD.WIDE.U32 R8, R5, 0x4, R8 ;  /* 0x0000000405089825 */ /* 0x010fcc00078e0008 */
[----:B------:R-:W3:Y:S01]  /*08b0*/  @!P1 LDG.E R8, desc[UR6][R8.64] ;  /* 0x0000000608089981 */ /* 0x000ee2000c1e1900 */
[----:B-----5:R-:W-:-:S04]  /*08c0*/  @P0 IMAD R19, R19, R12, R28 ;  /* 0x0000000c13130224 */ /* 0x020fc800078e021c */
[----:B--2---:R-:W-:-:S04]  /*08d0*/  @P0 IMAD R28, R0, R14, R19 ;  /* 0x0000000e001c0224 */ /* 0x004fc800078e0213 */
[----:B---3--:R-:W-:-:S07]  /*08e0*/  @!P1 IMAD R28, R11, R8, R28 ;  /* 0x000000080b1c9224 */ /* 0x008fce00078e021c */
.L_x_2:
[----:B------:R-:W1:Y:S01]  /*08f0*/  LDC.64 R6, c[0x0][0x390] ;  /* 0x0000e400ff067b82 */ /* 0x000e620000000a00 */
[----:B------:R-:W-:-:S05]  /*0900*/  IADD3 R3, PT, PT, R3, R4, RZ ;  /* 0x0000000403037210 */ /* 0x000fca0007ffe0ff */
[----:B-1----:R-:W-:-:S05]  /*0910*/  IMAD.WIDE R2, R3, 0x4, R6 ;  /* 0x0000000403027825 */ /* 0x002fca00078e0206 */
[----:B0-----:R-:W-:Y:S01]  /*0920*/  STG.E desc[UR6][R2.64], R28 ;  /* 0x0000001c02007986 */ /* 0x001fe2000c101906 */
[----:B------:R-:W-:Y:S05]  /*0930*/  EXIT ;  /* 0x000000000000794d */ /* 0x000fea0003800000 */
.L_x_4:
[----:B------:R-:W-:-:S00]  /*0940*/  BRA `(.L_x_4) ;  /* 0xfffffffc00fc7947 */ /* 0x000fc0000383ffff */
[----:B------:R-:W-:-:S00]  /*0950*/  NOP ;  /* 0x0000000000007918 */ /* 0x000fc00000000000 */
        /* <DEDUP_REMOVED lines=10> */
.L_x_5:


//--------------------- .nv.shared.reserved.0     --------------------------
	.section	.nv.shared.reserved.0,"aw",@nobits
	.weak		__nv_reservedSMEM_offset_0_alias
	.size		__nv_reservedSMEM_offset_0_alias, 0, 64
	.other		__nv_reservedSMEM_offset_0_alias,@"STO_CUDA_RESERVED_SHARED STV_DEFAULT"
__nv_reservedSMEM_offset_0_alias:
	.zero		0
	.zero		64


//--------------------- .nv.constant0._Z7getMultPiS_S_i --------------------------
	.section	.nv.constant0._Z7getMultPiS_S_i,"a",@progbits
	.sectionflags	@""
	.align	4
.nv.constant0._Z7getMultPiS_S_i:
	.zero		924


//--------------------- SYMBOLS --------------------------

	.type		.nv.reservedSmem.offset0,@object
	.size		.nv.reservedSmem.offset0,0x4
